//
// Generated by NVIDIA NVVM Compiler
//
// Compiler Build ID: CL-36424714
// Cuda compilation tools, release 13.0, V13.0.88
// Based on NVVM 20.0.0
//

.version 9.0
.target sm_100
.address_size 64

	// .globl	_Z44printSuccessForCorrectExecutionConfigurationv
.extern .func  (.param .b32 func_retval0) vprintf
(
	.param .b64 vprintf_param_0,
	.param .b64 vprintf_param_1
)
;
.global .align 1 .b8 $str[10] = {83, 117, 99, 99, 101, 115, 115, 33, 10};
.global .align 1 .b8 $str$1[59] = {70, 97, 105, 108, 117, 114, 101, 46, 32, 85, 112, 100, 97, 116, 101, 32, 116, 104, 101, 32, 101, 120, 101, 99, 117, 116, 105, 111, 110, 32, 99, 111, 110, 102, 105, 103, 117, 114, 97, 116, 105, 111, 110, 32, 97, 115, 32, 110, 101, 99, 101, 115, 115, 97, 114, 121, 46, 10};

.visible .entry _Z44printSuccessForCorrectExecutionConfigurationv()
{
	.reg .pred 	%p<4>;
	.reg .b32 	%r<7>;
	.reg .b64 	%rd<5>;

	mov.u32 	%r1, %tid.x;
	setp.eq.s32 	%p1, %r1, 1023;
	mov.u32 	%r2, %ctaid.x;
	setp.eq.s32 	%p2, %r2, 255;
	or.pred  	%p3, %p1, %p2;
	@%p3 bra 	$L__BB0_2;
	mov.u64 	%rd3, $str;
	cvta.global.u64 	%rd4, %rd3;
	{ // callseq 1, 0
	.param .b64 param0;
	st.param.b64 	[param0], %rd4;
	.param .b64 param1;
	st.param.b64 	[param1], 0;
	.param .b32 retval0;
	call.uni (retval0), 
	vprintf, 
	(
	param0, 
	param1
	);
	ld.param.b32 	%r5, [retval0];
	} // callseq 1
	bra.uni 	$L__BB0_3;
$L__BB0_2:
	mov.u64 	%rd1, $str$1;
	cvta.global.u64 	%rd2, %rd1;
	{ // callseq 0, 0
	.param .b64 param0;
	st.param.b64 	[param0], %rd2;
	.param .b64 param1;
	st.param.b64 	[param1], 0;
	.param .b32 retval0;
	call.uni (retval0), 
	vprintf, 
	(
	param0, 
	param1
	);
	ld.param.b32 	%r3, [retval0];
	} // callseq 0
$L__BB0_3:
	ret;

}


// ===== COMPILED SASS (sm_100) =====

	.target	sm_100

	.elftype	@"ET_EXEC"


//--------------------- .note.nv.tkinfo           --------------------------
	.section	.note.nv.tkinfo,"",@"SHT_NOTE"
	.sectionflags	@"SHF_NOTE_NV_TKINFO"
	.tkinfo
        /*0018*/ 	.word	0x00000002
        /*0030*/ 	.string	""
        /*0030*/ 	.string	"ptxas"
        /*0030*/ 	.string	"Cuda compilation tools, release 13.0, V13.0.88"
        /*0030*/ 	.string	"Build cuda_13.0.r13.0/compiler.36424714_0"
        /*0030*/ 	.string	"-arch sm_100 -m 64 "



//--------------------- .note.nv.cuinfo           --------------------------
	.section	.note.nv.cuinfo,"",@"SHT_NOTE"
	.sectionflags	@"SHF_NOTE_NV_CUINFO"
        /*0018*/ 	.short	0x0002
        /*001a*/ 	.short	0x0064
        /*001c*/ 	.short	0x0082
	.zero		2


//--------------------- .nv.info                  --------------------------
	.section	.nv.info,"",@"SHT_CUDA_INFO"
	.align	4


	//----- nvinfo : EIATTR_REGCOUNT
	.align		4
        /*0000*/ 	.byte	0x04, 0x2f
        /*0002*/ 	.short	(.L_3 - .L_2)
	.align		4
.L_2:
        /*0004*/ 	.word	index@(_Z44printSuccessForCorrectExecutionConfigurationv)
        /*0008*/ 	.word	0x00000018


	//----- nvinfo : EIATTR_FRAME_SIZE
	.align		4
.L_3:
        /*000c*/ 	.byte	0x04, 0x11
        /*000e*/ 	.short	(.L_5 - .L_4)
	.align		4
.L_4:
        /*0010*/ 	.word	index@(_Z44printSuccessForCorrectExecutionConfigurationv)
        /*0014*/ 	.word	0x00000000


	//----- nvinfo : EIATTR_MIN_STACK_SIZE
	.align		4
.L_5:
        /*0018*/ 	.byte	0x04, 0x12
        /*001a*/ 	.short	(.L_7 - .L_6)
	.align		4
.L_6:
        /*001c*/ 	.word	index@(_Z44printSuccessForCorrectExecutionConfigurationv)
        /*0020*/ 	.word	0x00000000
.L_7:


//--------------------- .nv.compat                --------------------------
	.section	.nv.compat,"",@"SHT_CUDA_COMPAT_INFO"
	.align	4
        /*0000*/ 	.byte	0x02, 0x09, 0x00, 0x00, 0x02, 0x02, 0x01, 0x00, 0x02, 0x05, 0x05, 0x00, 0x03, 0x07, 0x01, 0x01
        /*0010*/ 	.byte	0x02, 0x03, 0x00, 0x00, 0x02, 0x06, 0x01, 0x00, 0x04, 0x0b, 0x08, 0x00, 0x09, 0x00, 0x00, 0x00
        /*0020*/ 	.byte	0x00, 0x00, 0x00, 0x00


//--------------------- .nv.info._Z44printSuccessForCorrectExecutionConfigurationv --------------------------
	.section	.nv.info._Z44printSuccessForCorrectExecutionConfigurationv,"",@"SHT_CUDA_INFO"
	.sectionflags	@""
	.align	4


	//----- nvinfo : EIATTR_CUDA_API_VERSION
	.align		4
        /*0000*/ 	.byte	0x04, 0x37
        /*0002*/ 	.short	(.L_9 - .L_8)
.L_8:
        /*0004*/ 	.word	0x00000082


	//----- nvinfo : EIATTR_SPARSE_MMA_MASK
	.align		4
.L_9:
        /*0008*/ 	.byte	0x03, 0x50
        /*000a*/ 	.short	0x0000


	//----- nvinfo : EIATTR_MAXREG_COUNT
	.align		4
        /*000c*/ 	.byte	0x03, 0x1b
        /*000e*/ 	.short	0x00ff


	//----- nvinfo : EIATTR_EXTERNS
	.align		4
        /*0010*/ 	.byte	0x04, 0x0f
        /*0012*/ 	.short	(.L_11 - .L_10)


	//   ....[0]....
	.align		4
.L_10:
        /*0014*/ 	.word	index@(vprintf)


	//----- nvinfo : EIATTR_MERCURY_ISA_VERSION
	.align		4
.L_11:
        /*0018*/ 	.byte	0x03, 0x5f
        /*001a*/ 	.short	0x0101


	//----- nvinfo : EIATTR_VRC_CTA_INIT_COUNT
	.align		4
        /*001c*/ 	.byte	0x02, 0x4a
	.zero		1
	.zero		1


	//----- nvinfo : EIATTR_SYSCALL_OFFSETS
	.align		4
        /*0020*/ 	.byte	0x04, 0x46
        /*0022*/ 	.short	(.L_13 - .L_12)


	//   ....[0]....
.L_12:
        /*0024*/ 	.word	0x000000d0


	//   ....[1]....
        /*0028*/ 	.word	0x00000160


	//----- nvinfo : EIATTR_EXIT_INSTR_OFFSETS
	.align		4
.L_13:
        /*002c*/ 	.byte	0x04, 0x1c
        /*002e*/ 	.short	(.L_15 - .L_14)


	//   ....[0]....
.L_14:
        /*0030*/ 	.word	0x000000e0


	//   ....[1]....
        /*0034*/ 	.word	0x00000170


	//----- nvinfo : EIATTR_CRS_STACK_SIZE
	.align		4
.L_15:
        /*0038*/ 	.byte	0x04, 0x1e
        /*003a*/ 	.short	(.L_17 - .L_16)
.L_16:
        /*003c*/ 	.word	0x00000000


	//----- nvinfo : EIATTR_SW_WAR
	.align		4
.L_17:
        /*0040*/ 	.byte	0x04, 0x36
        /*0042*/ 	.short	(.L_19 - .L_18)
.L_18:
        /*0044*/ 	.word	0x00000008
.L_19:


//--------------------- .nv.callgraph             --------------------------
	.section	.nv.callgraph,"",@"SHT_CUDA_CALLGRAPH"
	.align	4
	.sectionentsize	8
	.align		4
        /*0000*/ 	.word	0x00000000
	.align		4
        /*0004*/ 	.word	0xffffffff
	.align		4
        /*0008*/ 	.word	index@(_Z44printSuccessForCorrectExecutionConfigurationv)
	.align		4
        /*000c*/ 	.word	index@(vprintf)
	.align		4
        /*0010*/ 	.word	0x00000000
	.align		4
        /*0014*/ 	.word	0xfffffffe
	.align		4
        /*0018*/ 	.word	0x00000000
	.align		4
        /*001c*/ 	.word	0xfffffffd
	.align		4
        /*0020*/ 	.word	0x00000000
	.align		4
        /*0024*/ 	.word	0xfffffffc


//--------------------- .nv.constant4             --------------------------
	.section	.nv.constant4,"a",@progbits
	.align	8
	.align		8
.nv.constant4:
        /*0000*/ 	.dword	vprintf
	.align		8
        /*0008*/ 	.dword	$str
	.align		8
        /*0010*/ 	.dword	$str$1


//--------------------- .text._Z44printSuccessForCorrectExecutionConfigurationv --------------------------
	.section	.text._Z44printSuccessForCorrectExecutionConfigurationv,"ax",@progbits
	.align	128
        .global         _Z44printSuccessForCorrectExecutionConfigurationv
        .type           _Z44printSuccessForCorrectExecutionConfigurationv,@function
        .size           _Z44printSuccessForCorrectExecutionConfigurationv,(.L_x_4 - _Z44printSuccessForCorrectExecutionConfigurationv)
        .other          _Z44printSuccessForCorrectExecutionConfigurationv,@"STO_CUDA_ENTRY STV_DEFAULT"
_Z44printSuccessForCorrectExecutionConfigurationv:
.text._Z44printSuccessForCorrectExecutionConfigurationv:
[----:B------:R-:W0:Y:S01]  /*0000*/  LDC R1, c[0x0][0x37c] ;  /* 0x0000df00ff017b82 */ /* 0x000e220000000800 */
[----:B------:R-:W1:Y:S01]  /*0010*/  S2R R2, SR_CTAID.X ;  /* 0x0000000000027919 */ /* 0x000e620000002500 */
[----:B------:R-:W2:Y:S01]  /*0020*/  S2R R0, SR_TID.X ;  /* 0x0000000000007919 */ /* 0x000ea20000002100 */
[----:B-1----:R-:W-:-:S04]  /*0030*/  ISETP.NE.AND P0, PT, R2, 0xff, PT ;  /* 0x000000ff0200780c */ /* 0x002fc80003f05270 */
[----:B--2---:R-:W-:-:S13]  /*0040*/  ISETP.EQ.OR P0, PT, R0, 0x3ff, !P0 ;  /* 0x000003ff0000780c */ /* 0x004fda0004702670 */
[----:B0-----:R-:W-:Y:S05]  /*0050*/  @P0 BRA `(.L_x_0) ;  /* 0x0000000000240947 */ /* 0x001fea0003800000 */
[----:B------:R-:W-:Y:S01]  /*0060*/  MOV R0, 0x0 ;  /* 0x0000000000007802 */ /* 0x000fe20000000f00 */
[----:B------:R-:W0:Y:S01]  /*0070*/  LDCU.64 UR4, c[0x4][0x8] ;  /* 0x01000100ff0477ac */ /* 0x000e220008000a00 */
[----:B------:R-:W-:Y:S02]  /*0080*/  CS2R R6, SRZ ;  /* 0x0000000000067805 */ /* 0x000fe4000001ff00 */
[----:B------:R1:W2:Y:S01]  /*0090*/  LDC.64 R2, c[0x4][R0] ;  /* 0x0100000000027b82 */ /* 0x0002a20000000a00 */
[----:B0-----:R-:W-:Y:S02]  /*00a0*/  IMAD.U32 R4, RZ, RZ, UR4 ;  /* 0x00000004ff047e24 */ /* 0x001fe4000f8e00ff */
[----:B-1----:R-:W-:-:S07]  /*00b0*/  IMAD.U32 R5, RZ, RZ, UR5 ;  /* 0x00000005ff057e24 */ /* 0x002fce000f8e00ff */
[----:B------:R-:W-:-:S07]  /*00c0*/  LEPC R20, `(.L_x_1) ;  /* 0x000000001014794e */ /* 0x000fce0000000000 */
[----:B--2---:R-:W-:Y:S05]  /*00d0*/  CALL.ABS.NOINC R2 ;  /* 0x0000000002007343 */ /* 0x004fea0003c00000 */
.L_x_1:
[----:B------:R-:W-:Y:S05]  /*00e0*/  EXIT ;  /* 0x000000000000794d */ /* 0x000fea0003800000 */
.L_x_0:
        /* <DEDUP_REMOVED lines=8> */
.L_x_2:
[----:B------:R-:W-:Y:S05]  /*0170*/  EXIT ;  /* 0x000000000000794d */ /* 0x000fea0003800000 */
.L_x_3:
[----:B------:R-:W-:-:S00]  /*0180*/  BRA `(.L_x_3) ;  /* 0xfffffffc00fc7947 */ /* 0x000fc0000383ffff */
[----:B------:R-:W-:-:S00]  /*0190*/  NOP ;  /* 0x0000000000007918 */ /* 0x000fc00000000000 */
        /* <DEDUP_REMOVED lines=14> */
.L_x_4:


//--------------------- .nv.global.init           --------------------------
	.section	.nv.global.init,"aw",@progbits
.nv.global.init:
	.type		$str,@object
	.size		$str,($str$1 - $str)
$str:
        /*0000*/ 	.byte	0x53, 0x75, 0x63, 0x63, 0x65, 0x73, 0x73, 0x21, 0x0a, 0x00
	.type		$str$1,@object
	.size		$str$1,(.L_1 - $str$1)
$str$1:
        /*000a*/ 	.byte	0x46, 0x61, 0x69, 0x6c, 0x75, 0x72, 0x65, 0x2e, 0x20, 0x55, 0x70, 0x64, 0x61, 0x74, 0x65, 0x20
        /*001a*/ 	.byte	0x74, 0x68, 0x65, 0x20, 0x65, 0x78, 0x65, 0x63, 0x75, 0x74, 0x69, 0x6f, 0x6e, 0x20, 0x63, 0x6f
        /*002a*/ 	.byte	0x6e, 0x66, 0x69, 0x67, 0x75, 0x72, 0x61, 0x74, 0x69, 0x6f, 0x6e, 0x20, 0x61, 0x73, 0x20, 0x6e
        /*003a*/ 	.byte	0x65, 0x63, 0x65, 0x73, 0x73, 0x61, 0x72, 0x79, 0x2e, 0x0a, 0x00
.L_1:


//--------------------- .nv.shared.reserved.0     --------------------------
	.section	.nv.shared.reserved.0,"aw",@nobits
	.weak		__nv_reservedSMEM_offset_0_alias
	.size		__nv_reservedSMEM_offset_0_alias, 0, 64
	.other		__nv_reservedSMEM_offset_0_alias,@"STO_CUDA_RESERVED_SHARED STV_DEFAULT"
__nv_reservedSMEM_offset_0_alias:
	.zero		0
	.zero		64


//--------------------- .nv.constant0._Z44printSuccessForCorrectExecutionConfigurationv --------------------------
	.section	.nv.constant0._Z44printSuccessForCorrectExecutionConfigurationv,"a",@progbits
	.sectionflags	@""
	.align	4
.nv.constant0._Z44printSuccessForCorrectExecutionConfigurationv:
	.zero		896


//--------------------- SYMBOLS --------------------------

	.type		.nv.reservedSmem.offset0,@object
	.size		.nv.reservedSmem.offset0,0x4
	.type		vprintf,@function
